	.headerflags	@"EF_CUDA_TEXMODE_UNIFIED EF_CUDA_64BIT_ADDRESS EF_CUDA_ACCELERATORS EF_CUDA_SM90 EF_CUDA_VIRTUAL_SM(EF_CUDA_SM90)"
	.elftype	@"ET_EXEC"


//--------------------- .nv.info                  --------------------------
	.section	.nv.info,"",@"SHT_CUDA_INFO"
	.align	4


	//----- nvinfo : EIATTR_REGCOUNT
	.align		4
        /*0000*/ 	.byte	0x04, 0x2f
        /*0002*/ 	.short	(.L_3 - .L_2)
	.align		4
.L_2:
        /*0004*/ 	.word	index@(triton_poi_fused_cat_32)
        /*0008*/ 	.word	0x0000001c


	//----- nvinfo : EIATTR_MIN_STACK_SIZE
	.align		4
.L_3:
        /*000c*/ 	.byte	0x04, 0x12
        /*000e*/ 	.short	(.L_5 - .L_4)
	.align		4
.L_4:
        /*0010*/ 	.word	index@(triton_poi_fused_cat_32)
        /*0014*/ 	.word	0x00000000


	//----- nvinfo : EIATTR_FRAME_SIZE
	.align		4
.L_5:
        /*0018*/ 	.byte	0x04, 0x11
        /*001a*/ 	.short	(.L_7 - .L_6)
	.align		4
.L_6:
        /*001c*/ 	.word	index@(triton_poi_fused_cat_32)
        /*0020*/ 	.word	0x00000000


	//----- nvinfo : EIATTR_MIN_STACK_SIZE
	.align		4
.L_7:
        /*0024*/ 	.byte	0x04, 0x12
        /*0026*/ 	.short	(.L_9 - .L_8)
	.align		4
.L_8:
        /*0028*/ 	.word	index@(triton_poi_fused_cat_32)
        /*002c*/ 	.word	0x00000000
.L_9:


//--------------------- .nv.info.triton_poi_fused_cat_32 --------------------------
	.section	.nv.info.triton_poi_fused_cat_32,"",@"SHT_CUDA_INFO"
	.sectionflags	@""
	.align	4


	//----- nvinfo : EIATTR_CUDA_API_VERSION
	.align		4
        /*0000*/ 	.byte	0x04, 0x37
        /*0002*/ 	.short	(.L_11 - .L_10)
.L_10:
        /*0004*/ 	.word	0x0000007c


	//----- nvinfo : EIATTR_KPARAM_INFO
	.align		4
.L_11:
        /*0008*/ 	.byte	0x04, 0x17
        /*000a*/ 	.short	(.L_13 - .L_12)
.L_12:
        /*000c*/ 	.word	0x00000000
        /*0010*/ 	.short	0x0007
        /*0012*/ 	.short	0x0038
        /*0014*/ 	.byte	0x00, 0xf0, 0x11, 0x00


	//----- nvinfo : EIATTR_KPARAM_INFO
	.align		4
.L_13:
        /*0018*/ 	.byte	0x04, 0x17
        /*001a*/ 	.short	(.L_15 - .L_14)
.L_14:
        /*001c*/ 	.word	0x00000000
        /*0020*/ 	.short	0x0006
        /*0022*/ 	.short	0x0030
        /*0024*/ 	.byte	0x00, 0xf4, 0x21, 0x00


	//----- nvinfo : EIATTR_KPARAM_INFO
	.align		4
.L_15:
        /*0028*/ 	.byte	0x04, 0x17
        /*002a*/ 	.short	(.L_17 - .L_16)
.L_16:
        /*002c*/ 	.word	0x00000000
        /*0030*/ 	.short	0x0005
        /*0032*/ 	.short	0x0028
        /*0034*/ 	.byte	0x00, 0xf4, 0x21, 0x00


	//----- nvinfo : EIATTR_KPARAM_INFO
	.align		4
.L_17:
        /*0038*/ 	.byte	0x04, 0x17
        /*003a*/ 	.short	(.L_19 - .L_18)
.L_18:
        /*003c*/ 	.word	0x00000000
        /*0040*/ 	.short	0x0004
        /*0042*/ 	.short	0x0020
        /*0044*/ 	.byte	0x00, 0xf4, 0x21, 0x00


	//----- nvinfo : EIATTR_KPARAM_INFO
	.align		4
.L_19:
        /*0048*/ 	.byte	0x04, 0x17
        /*004a*/ 	.short	(.L_21 - .L_20)
.L_20:
        /*004c*/ 	.word	0x00000000
        /*0050*/ 	.short	0x0003
        /*0052*/ 	.short	0x0018
        /*0054*/ 	.byte	0x00, 0xf4, 0x21, 0x00


	//----- nvinfo : EIATTR_KPARAM_INFO
	.align		4
.L_21:
        /*0058*/ 	.byte	0x04, 0x17
        /*005a*/ 	.short	(.L_23 - .L_22)
.L_22:
        /*005c*/ 	.word	0x00000000
        /*0060*/ 	.short	0x0002
        /*0062*/ 	.short	0x0010
        /*0064*/ 	.byte	0x00, 0xf4, 0x21, 0x00


	//----- nvinfo : EIATTR_KPARAM_INFO
	.align		4
.L_23:
        /*0068*/ 	.byte	0x04, 0x17
        /*006a*/ 	.short	(.L_25 - .L_24)
.L_24:
        /*006c*/ 	.word	0x00000000
        /*0070*/ 	.short	0x0001
        /*0072*/ 	.short	0x0008
        /*0074*/ 	.byte	0x00, 0xf4, 0x21, 0x00


	//----- nvinfo : EIATTR_KPARAM_INFO
	.align		4
.L_25:
        /*0078*/ 	.byte	0x04, 0x17
        /*007a*/ 	.short	(.L_27 - .L_26)
.L_26:
        /*007c*/ 	.word	0x00000000
        /*0080*/ 	.short	0x0000
        /*0082*/ 	.short	0x0000
        /*0084*/ 	.byte	0x00, 0xf4, 0x21, 0x00


	//----- nvinfo : EIATTR_SPARSE_MMA_MASK
	.align		4
.L_27:
        /*0088*/ 	.byte	0x03, 0x50
        /*008a*/ 	.short	0x0000


	//----- nvinfo : EIATTR_MAXREG_COUNT
	.align		4
        /*008c*/ 	.byte	0x03, 0x1b
        /*008e*/ 	.short	0x00ff


	//----- nvinfo : EIATTR_EXIT_INSTR_OFFSETS
	.align		4
        /*0090*/ 	.byte	0x04, 0x1c
        /*0092*/ 	.short	(.L_29 - .L_28)


	//   ....[0]....
.L_28:
        /*0094*/ 	.word	0x00000680


	//----- nvinfo : EIATTR_REQNTID
	.align		4
.L_29:
        /*0098*/ 	.byte	0x04, 0x10
        /*009a*/ 	.short	(.L_31 - .L_30)
.L_30:
        /*009c*/ 	.word	0x00000100
        /*00a0*/ 	.word	0x00000001
        /*00a4*/ 	.word	0x00000001


	//----- nvinfo : EIATTR_CBANK_PARAM_SIZE
	.align		4
.L_31:
        /*00a8*/ 	.byte	0x03, 0x19
        /*00aa*/ 	.short	0x003c


	//----- nvinfo : EIATTR_PARAM_CBANK
	.align		4
        /*00ac*/ 	.byte	0x04, 0x0a
        /*00ae*/ 	.short	(.L_33 - .L_32)
	.align		4
.L_32:
        /*00b0*/ 	.word	index@(.nv.constant0.triton_poi_fused_cat_32)
        /*00b4*/ 	.short	0x0210
        /*00b6*/ 	.short	0x003c


	//----- nvinfo : EIATTR_SW_WAR
	.align		4
.L_33:
        /*00b8*/ 	.byte	0x04, 0x36
        /*00ba*/ 	.short	(.L_35 - .L_34)
.L_34:
        /*00bc*/ 	.word	0x00000008
.L_35:


//--------------------- .nv.callgraph             --------------------------
	.section	.nv.callgraph,"",@"SHT_CUDA_CALLGRAPH"
	.align	4
	.sectionentsize	8
	.align		4
        /*0000*/ 	.word	0x00000000
	.align		4
        /*0004*/ 	.word	0xffffffff
	.align		4
        /*0008*/ 	.word	0x00000000
	.align		4
        /*000c*/ 	.word	0xfffffffe
	.align		4
        /*0010*/ 	.word	0x00000000
	.align		4
        /*0014*/ 	.word	0xfffffffd
	.align		4
        /*0018*/ 	.word	0x00000000
	.align		4
        /*001c*/ 	.word	0xfffffffc


//--------------------- .nv.constant4             --------------------------
	.section	.nv.constant4,"a",@progbits
	.align	8
	.align		8
.nv.constant4:
        /*0000*/ 	.dword	_$_str
	.align		8
        /*0008*/ 	.dword	_$_str_$_2


//--------------------- .text.triton_poi_fused_cat_32 --------------------------
	.section	.text.triton_poi_fused_cat_32,"ax",@progbits
	.align	128
        .global         triton_poi_fused_cat_32
        .type           triton_poi_fused_cat_32,@function
        .size           triton_poi_fused_cat_32,(.L_x_1 - triton_poi_fused_cat_32)
        .other          triton_poi_fused_cat_32,@"STO_CUDA_ENTRY STV_DEFAULT"
triton_poi_fused_cat_32:
.text.triton_poi_fused_cat_32:
[----:B------:R-:W-:Y:S01]  /*0000*/  LDC R1, c[0x0][0x28] ;  /* 0x00000a00ff017b82 */ /* 0x000fe20000000800 */
[----:B------:R-:W1:Y:S07]  /*0010*/  S2R R0, SR_TID.X ;  /* 0x0000000000007919 */ /* 0x000e6e0000002100 */
[----:B------:R-:W2:Y:S01]  /*0020*/  LDC.64 R16, c[0x0][0x220] ;  /* 0x00008800ff107b82 */ /* 0x000ea20000000a00 */
[----:B------:R-:W-:Y:S01]  /*0030*/  CS2R R8, SRZ ;  /* 0x0000000000087805 */ /* 0x000fe2000001ff00 */
[----:B------:R-:W-:Y:S01]  /*0040*/  ULDC.64 UR4, c[0x0][0x208] ;  /* 0x0000820000047ab9 */ /* 0x000fe20000000a00 */
[----:B------:R-:W3:Y:S05]  /*0050*/  S2R R3, SR_CTAID.X ;  /* 0x0000000000037919 */ /* 0x000eea0000002500 */
[----:B------:R-:W4:Y:S08]  /*0060*/  LDC.64 R14, c[0x0][0x218] ;  /* 0x00008600ff0e7b82 */ /* 0x000f300000000a00 */
[----:B------:R-:W5:Y:S01]  /*0070*/  LDC.64 R6, c[0x0][0x228] ;  /* 0x00008a00ff067b82 */ /* 0x000f620000000a00 */
[----:B------:R-:W-:Y:S01]  /*0080*/  IMAD.MOV.U32 R10, RZ, RZ, RZ ;  /* 0x000000ffff0a7224 */ /* 0x000fe200078e00ff */
[----:B------:R-:W-:Y:S01]  /*0090*/  ULDC.64 UR6, c[0x0][0x238] ;  /* 0x00008e0000067ab9 */ /* 0x000fe20000000a00 */
[----:B-1----:R-:W-:-:S05]  /*00a0*/  IMAD.SHL.U32 R0, R0, 0x2, RZ ;  /* 0x0000000200007824 */ /* 0x002fca00078e00ff */
[----:B------:R-:W-:-:S05]  /*00b0*/  LOP3.LUT R0, R0, 0x1fe, RZ, 0xc0, !PT ;  /* 0x000001fe00007812 */ /* 0x000fca00078ec0ff */
[----:B---3--:R-:W-:-:S05]  /*00c0*/  IMAD R0, R3, 0x200, R0 ;  /* 0x0000020003007824 */ /* 0x008fca00078e0200 */
[----:B------:R-:W-:-:S04]  /*00d0*/  SHF.R.S32.HI R5, RZ, 0x1f, R0 ;  /* 0x0000001fff057819 */ /* 0x000fc80000011400 */
[----:B------:R-:W-:-:S04]  /*00e0*/  LEA.HI R12, R5, R0, RZ, 0xc ;  /* 0x00000000050c7211 */ /* 0x000fc800078f60ff */
[----:B------:R-:W-:-:S04]  /*00f0*/  SHF.R.S32.HI R11, RZ, 0xc, R12 ;  /* 0x0000000cff0b7819 */ /* 0x000fc8000001140c */
[----:B------:R-:W-:-:S04]  /*0100*/  LEA.HI R2, R11, R11, RZ, 0x7 ;  /* 0x0000000b0b027211 */ /* 0x000fc800078f38ff */
[----:B------:R-:W-:-:S05]  /*0110*/  LOP3.LUT R2, R2, 0xffffff80, RZ, 0xc0, !PT ;  /* 0xffffff8002027812 */ /* 0x000fca00078ec0ff */
[----:B------:R-:W-:Y:S02]  /*0120*/  IMAD.IADD R11, R11, 0x1, -R2 ;  /* 0x000000010b0b7824 */ /* 0x000fe400078e0a02 */
[----:B------:R-:W1:Y:S02]  /*0130*/  LDC.64 R2, c[0x0][0x210] ;  /* 0x00008400ff027b82 */ /* 0x000e640000000a00 */
[C---:B--2---:R-:W-:Y:S01]  /*0140*/  IMAD.WIDE R16, R11.reuse, 0x4, R16 ;  /* 0x000000040b107825 */ /* 0x044fe200078e0210 */
[----:B------:R-:W-:-:S13]  /*0150*/  ISETP.GE.AND P1, PT, R11, 0x40, PT ;  /* 0x000000400b00780c */ /* 0x000fda0003f26270 */
[----:B------:R-:W2:Y:S04]  /*0160*/  @!P1 LDG.E.EL R9, desc[UR4][R16.64] ;  /* 0x0000000410099981 */ /* 0x000ea8000c2e1900 */
[----:B------:R3:W2:Y:S01]  /*0170*/  @!P1 LDG.E.EL R8, desc[UR4][R16.64] ;  /* 0x0000000410089981 */ /* 0x0006a2000c2e1900 */
[----:B------:R-:W-:Y:S01]  /*0180*/  LEA.HI R5, R5, R0, RZ, 0x13 ;  /* 0x0000000005057211 */ /* 0x000fe200078f98ff */
[----:B----4-:R-:W-:-:S03]  /*0190*/  IMAD.WIDE R24, R11, 0x4, R14 ;  /* 0x000000040b187825 */ /* 0x010fc600078e020e */
[----:B------:R-:W-:Y:S02]  /*01a0*/  SHF.R.S32.HI R13, RZ, 0x13, R5 ;  /* 0x00000013ff0d7819 */ /* 0x000fe40000011405 */
[----:B------:R-:W-:Y:S01]  /*01b0*/  LOP3.LUT R5, R5, 0xfff80000, RZ, 0xc0, !PT ;  /* 0xfff8000005057812 */ /* 0x000fe200078ec0ff */
[----:B------:R-:W4:Y:S02]  /*01c0*/  @!P1 LDG.E.EL R10, desc[UR4][R24.64] ;  /* 0x00000004180a9981 */ /* 0x000f24000c2e1900 */
[----:B------:R-:W-:-:S05]  /*01d0*/  IMAD.SHL.U32 R13, R13, 0x40000, RZ ;  /* 0x000400000d0d7824 */ /* 0x000fca00078e00ff */
[----:B------:R-:W-:Y:S02]  /*01e0*/  IADD3 R23, R13, R0, -R5 ;  /* 0x000000000d177210 */ /* 0x000fe40007ffe805 */
[----:B------:R-:W5:Y:S03]  /*01f0*/  LDC.64 R4, c[0x0][0x230] ;  /* 0x00008c00ff047b82 */ /* 0x000f660000000a00 */
[----:B-1----:R-:W-:Y:S01]  /*0200*/  IMAD.WIDE R22, R23, 0x4, R2 ;  /* 0x0000000417167825 */ /* 0x002fe200078e0202 */
[----:B------:R-:W-:-:S06]  /*0210*/  CS2R R2, SRZ ;  /* 0x0000000000027805 */ /* 0x000fcc000001ff00 */
[----:B------:R-:W4:Y:S01]  /*0220*/  @!P1 LDG.E.64 R2, desc[UR4][R22.64] ;  /* 0x0000000416029981 */ /* 0x000f22000c1e1b00 */
[----:B---3--:R-:W-:Y:S02]  /*0230*/  CS2R R16, SRZ ;  /* 0x0000000000107805 */ /* 0x008fe4000001ff00 */
[----:B------:R-:W-:Y:S02]  /*0240*/  LOP3.LUT R19, R12, 0xfffff000, RZ, 0xc0, !PT ;  /* 0xfffff0000c137812 */ /* 0x000fe400078ec0ff */
[----:B------:R-:W-:Y:S01]  /*0250*/  CS2R R14, SRZ ;  /* 0x00000000000e7805 */ /* 0x000fe2000001ff00 */
[----:B------:R-:W-:Y:S01]  /*0260*/  IMAD.MOV.U32 R18, RZ, RZ, RZ ;  /* 0x000000ffff127224 */ /* 0x000fe200078e00ff */
[----:B------:R-:W3:Y:S01]  /*0270*/  @!P1 LDG.E.EL R16, desc[UR4][R24.64] ;  /* 0x0000000418109981 */ /* 0x000ee2000c2e1900 */
[C---:B-----5:R-:W-:Y:S01]  /*0280*/  IMAD.WIDE R6, R11.reuse, 0x4, R6 ;  /* 0x000000040b067825 */ /* 0x060fe200078e0206 */
[----:B------:R-:W-:Y:S02]  /*0290*/  SHF.R.S32.HI R12, RZ, 0x1f, R13 ;  /* 0x0000001fff0c7819 */ /* 0x000fe4000001140d */
[----:B------:R-:W-:-:S02]  /*02a0*/  ISETP.GT.AND P0, PT, R11, 0x3f, PT ;  /* 0x0000003f0b00780c */ /* 0x000fc40003f04270 */
[----:B------:R-:W5:Y:S01]  /*02b0*/  @!P1 LDG.E.EL R14, desc[UR4][R6.64] ;  /* 0x00000004060e9981 */ /* 0x000f62000c2e1900 */
[----:B0-----:R-:W-:-:S03]  /*02c0*/  IMAD.WIDE R20, R11, 0x4, R4 ;  /* 0x000000040b147825 */ /* 0x001fc600078e0204 */
[----:B------:R0:W5:Y:S01]  /*02d0*/  @!P1 LDG.E.EL R15, desc[UR4][R6.64] ;  /* 0x00000004060f9981 */ /* 0x000162000c2e1900 */
[----:B------:R-:W-:Y:S02]  /*02e0*/  IMAD.IADD R4, R0, 0x1, -R19 ;  /* 0x0000000100047824 */ /* 0x000fe400078e0a13 */
[----:B------:R-:W-:Y:S01]  /*02f0*/  IMAD.SHL.U32 R5, R11, 0x1000, RZ ;  /* 0x000010000b057824 */ /* 0x000fe200078e00ff */
[----:B------:R-:W5:Y:S04]  /*0300*/  @!P1 LDG.E.EL R17, desc[UR4][R20.64] ;  /* 0x0000000414119981 */ /* 0x000f68000c2e1900 */
[----:B------:R-:W-:Y:S01]  /*0310*/  IADD3 R13, P2, P3, R5, R4, R13 ;  /* 0x00000004050d7210 */ /* 0x000fe20007b5e00d */
[----:B------:R-:W5:Y:S01]  /*0320*/  @!P1 LDG.E.EL R18, desc[UR4][R20.64] ;  /* 0x0000000414129981 */ /* 0x000f62000c2e1900 */
[----:B------:R-:W-:-:S02]  /*0330*/  SHF.R.S32.HI R4, RZ, 0x1f, R4 ;  /* 0x0000001fff047819 */ /* 0x000fc40000011404 */
[----:B------:R-:W-:-:S04]  /*0340*/  SHF.R.S32.HI R5, RZ, 0x1f, R5 ;  /* 0x0000001fff057819 */ /* 0x000fc80000011405 */
[----:B------:R-:W-:Y:S02]  /*0350*/  IADD3.X R4, R5, R4, R12, P2, P3 ;  /* 0x0000000405047210 */ /* 0x000fe400017e640c */
[----:B0-----:R-:W-:-:S04]  /*0360*/  LEA R6, P2, R13, UR6, 0x2 ;  /* 0x000000060d067c11 */ /* 0x001fc8000f8410ff */
[----:B------:R-:W-:Y:S02]  /*0370*/  LEA.HI.X R7, R13, UR7, R4, 0x2, P2 ;  /* 0x000000070d077c11 */ /* 0x000fe400090f1404 */
[----:B------:R-:W-:-:S06]  /*0380*/  CS2R R4, SRZ ;  /* 0x0000000000047805 */ /* 0x000fcc000001ff00 */
[----:B------:R4:W5:Y:S01]  /*0390*/  @P0 LDG.E.64 R4, desc[UR4][R6.64+-0x100000] ;  /* 0xf000000406040981 */ /* 0x000962000c1e1b00 */
[----:B--2---:R-:W-:-:S05]  /*03a0*/  SEL R9, R9, RZ, !P1 ;  /* 0x000000ff09097207 */ /* 0x004fca0004800000 */
[----:B------:R-:W-:Y:S01]  /*03b0*/  FADD R9, R9, 9.9999997473787516356e-06 ;  /* 0x3727c5ac09097421 */ /* 0x000fe20000000000 */
[----:B------:R-:W-:-:S03]  /*03c0*/  SEL R8, R8, RZ, !P1 ;  /* 0x000000ff08087207 */ /* 0x000fc60004800000 */
[----:B------:R-:W0:Y:S02]  /*03d0*/  MUFU.SQRT R11, R9 ;  /* 0x00000009000b7308 */ /* 0x000e240000002000 */
[----:B------:R-:W-:-:S06]  /*03e0*/  FADD R8, R8, 9.9999997473787516356e-06 ;  /* 0x3727c5ac08087421 */ /* 0x000fcc0000000000 */
[----:B------:R-:W1:Y:S01]  /*03f0*/  MUFU.SQRT R12, R8 ;  /* 0x00000008000c7308 */ /* 0x000e620000002000 */
[C---:B0-----:R-:W-:Y:S02]  /*0400*/  FSETP.GT.AND P2, PT, R11.reuse, 8.50705917302346158658e+37, PT ;  /* 0x7e8000000b00780b */ /* 0x041fe40003f44000 */
[----:B------:R-:W-:Y:S02]  /*0410*/  FSETP.GEU.AND P4, PT, R11, 1.175494350822287508e-38, PT ;  /* 0x008000000b00780b */ /* 0x000fe40003f8e000 */
[C---:B-1----:R-:W-:Y:S02]  /*0420*/  FSETP.GT.AND P3, PT, R12.reuse, 8.50705917302346158658e+37, PT ;  /* 0x7e8000000c00780b */ /* 0x042fe40003f64000 */
[----:B------:R-:W-:-:S07]  /*0430*/  FSETP.GEU.AND P5, PT, R12, 1.175494350822287508e-38, PT ;  /* 0x008000000c00780b */ /* 0x000fce0003fae000 */
[----:B------:R-:W-:-:S04]  /*0440*/  @P2 FMUL R11, R11, 0.25 ;  /* 0x3e8000000b0b2820 */ /* 0x000fc80000400000 */
[----:B------:R-:W-:Y:S01]  /*0450*/  @!P4 FMUL R11, R11, 16777216 ;  /* 0x4b8000000b0bc820 */ /* 0x000fe20000400000 */
[----:B------:R-:W-:Y:S02]  /*0460*/  IMAD.MOV.U32 R9, RZ, RZ, 0x3e800000 ;  /* 0x3e800000ff097424 */ /* 0x000fe400078e00ff */
[----:B------:R-:W-:-:S03]  /*0470*/  @P3 FMUL R12, R12, 0.25 ;  /* 0x3e8000000c0c3820 */ /* 0x000fc60000400000 */
[----:B------:R-:W0:Y:S01]  /*0480*/  MUFU.RCP R11, R11 ;  /* 0x0000000b000b7308 */ /* 0x000e220000001000 */
[----:B------:R-:W-:Y:S01]  /*0490*/  @!P5 FMUL R12, R12, 16777216 ;  /* 0x4b8000000c0cd820 */ /* 0x000fe20000400000 */
[----:B----4-:R-:W-:Y:S02]  /*04a0*/  SEL R7, R2, RZ, !P1 ;  /* 0x000000ff02077207 */ /* 0x010fe40004800000 */
[----:B------:R-:W-:-:S04]  /*04b0*/  FSEL R2, R9, 1, P2 ;  /* 0x3f80000009027808 */ /* 0x000fc80001000000 */
[----:B------:R-:W1:Y:S01]  /*04c0*/  MUFU.RCP R12, R12 ;  /* 0x0000000c000c7308 */ /* 0x000e620000001000 */
[----:B------:R-:W-:Y:S01]  /*04d0*/  @!P4 FMUL R2, R2, 16777216 ;  /* 0x4b8000000202c820 */ /* 0x000fe20000400000 */
[----:B------:R-:W-:Y:S02]  /*04e0*/  FSEL R9, R9, 1, P3 ;  /* 0x3f80000009097808 */ /* 0x000fe40001800000 */
[----:B------:R-:W-:Y:S02]  /*04f0*/  SEL R10, R10, RZ, !P1 ;  /* 0x000000ff0a0a7207 */ /* 0x000fe40004800000 */
[----:B------:R-:W-:Y:S01]  /*0500*/  SEL R6, R3, RZ, !P1 ;  /* 0x000000ff03067207 */ /* 0x000fe20004800000 */
[----:B0-----:R-:W-:Y:S01]  /*0510*/  FMUL R8, R11, R2 ;  /* 0x000000020b087220 */ /* 0x001fe20000400000 */
[----:B---3--:R-:W-:Y:S01]  /*0520*/  SEL R13, R16, RZ, !P1 ;  /* 0x000000ff100d7207 */ /* 0x008fe20004800000 */
[----:B------:R-:W0:Y:S01]  /*0530*/  LDC.64 R2, c[0x0][0x240] ;  /* 0x00009000ff027b82 */ /* 0x000e220000000a00 */
[----:B------:R-:W-:Y:S01]  /*0540*/  @!P5 FMUL R9, R9, 16777216 ;  /* 0x4b8000000909d820 */ /* 0x000fe20000400000 */
[----:B------:R-:W-:-:S02]  /*0550*/  FADD R7, R7, -R10 ;  /* 0x8000000a07077221 */ /* 0x000fc40000000000 */
[----:B------:R-:W-:Y:S01]  /*0560*/  FADD R6, R6, -R13 ;  /* 0x8000000d06067221 */ /* 0x000fe20000000000 */
[----:B-1----:R-:W-:Y:S01]  /*0570*/  FMUL R9, R12, R9 ;  /* 0x000000090c097220 */ /* 0x002fe20000400000 */
[----:B------:R-:W-:Y:S01]  /*0580*/  FMUL R7, R7, R8 ;  /* 0x0000000807077220 */ /* 0x000fe20000400000 */
[----:B-----5:R-:W-:Y:S02]  /*0590*/  SEL R14, R14, RZ, !P1 ;  /* 0x000000ff0e0e7207 */ /* 0x020fe40004800000 */
[----:B------:R-:W-:Y:S01]  /*05a0*/  SEL R15, R15, RZ, !P1 ;  /* 0x000000ff0f0f7207 */ /* 0x000fe20004800000 */
[----:B------:R-:W-:Y:S01]  /*05b0*/  FMUL R9, R6, R9 ;  /* 0x0000000906097220 */ /* 0x000fe20000400000 */
[----:B------:R-:W-:Y:S02]  /*05c0*/  SEL R8, R17, RZ, !P1 ;  /* 0x000000ff11087207 */ /* 0x000fe40004800000 */
[----:B------:R-:W-:-:S03]  /*05d0*/  SEL R18, R18, RZ, !P1 ;  /* 0x000000ff12127207 */ /* 0x000fc60004800000 */
[----:B------:R-:W-:Y:S02]  /*05e0*/  FFMA R6, R7, R14, R8 ;  /* 0x0000000e07067223 */ /* 0x000fe40000000008 */
[----:B------:R-:W-:-:S03]  /*05f0*/  FFMA R18, R9, R15, R18 ;  /* 0x0000000f09127223 */ /* 0x000fc60000000012 */
[----:B------:R-:W-:Y:S02]  /*0600*/  FSETP.GEU.AND P2, PT, R6, RZ, PT ;  /* 0x000000ff0600720b */ /* 0x000fe40003f4e000 */
[----:B------:R-:W-:Y:S01]  /*0610*/  FSETP.GEU.AND P3, PT, R18, RZ, PT ;  /* 0x000000ff1200720b */ /* 0x000fe20003f6e000 */
[----:B0-----:R-:W-:Y:S01]  /*0620*/  IMAD.WIDE R2, R0, 0x4, R2 ;  /* 0x0000000400027825 */ /* 0x001fe200078e0202 */
[----:B------:R-:W-:Y:S02]  /*0630*/  FSEL R6, R6, RZ, P2 ;  /* 0x000000ff06067208 */ /* 0x000fe40001000000 */
[----:B------:R-:W-:Y:S02]  /*0640*/  FSEL R7, R18, RZ, P3 ;  /* 0x000000ff12077208 */ /* 0x000fe40001800000 */
[----:B------:R-:W-:Y:S02]  /*0650*/  @P1 SEL R6, R4, RZ, P0 ;  /* 0x000000ff04061207 */ /* 0x000fe40000000000 */
[----:B------:R-:W-:-:S05]  /*0660*/  @P1 SEL R7, R5, RZ, P0 ;  /* 0x000000ff05071207 */ /* 0x000fca0000000000 */
[----:B------:R-:W-:Y:S01]  /*0670*/  STG.E.64 desc[UR4][R2.64], R6 ;  /* 0x0000000602007986 */ /* 0x000fe2000c101b04 */
[----:B------:R-:W-:Y:S05]  /*0680*/  EXIT ;  /* 0x000000000000794d */ /* 0x000fea0003800000 */
.L_x_0:
[----:B------:R-:W-:-:S00]  /*0690*/  BRA `(.L_x_0) ;  /* 0xfffffffc00fc7947 */ /* 0x000fc0000383ffff */
[----:B------:R-:W-:-:S00]  /*06a0*/  NOP ;  /* 0x0000000000007918 */ /* 0x000fc00000000000 */
        /* <DEDUP_REMOVED lines=13> */
.L_x_1:


//--------------------- .nv.global.init           --------------------------
	.section	.nv.global.init,"aw",@progbits
.nv.global.init:
	.type		_$_str,@object
	.size		_$_str,(_$_str_$_2 - _$_str)
_$_str:
        /*0000*/ 	.byte	0x5f, 0x5f, 0x43, 0x55, 0x44, 0x41, 0x5f, 0x46, 0x54, 0x5a, 0x00
	.type		_$_str_$_2,@object
	.size		_$_str_$_2,(.L_1 - _$_str_$_2)
_$_str_$_2:
        /*000b*/ 	.byte	0x5f, 0x5f, 0x43, 0x55, 0x44, 0x41, 0x5f, 0x50, 0x52, 0x45, 0x43, 0x5f, 0x53, 0x51, 0x52, 0x54
        /*001b*/ 	.byte	0x00
.L_1:


//--------------------- .nv.constant0.triton_poi_fused_cat_32 --------------------------
	.section	.nv.constant0.triton_poi_fused_cat_32,"a",@progbits
	.sectionflags	@""
	.align	4
.nv.constant0.triton_poi_fused_cat_32:
	.zero		588
